	.headerflags	@"EF_CUDA_TEXMODE_UNIFIED EF_CUDA_64BIT_ADDRESS EF_CUDA_ACCELERATORS EF_CUDA_SM90 EF_CUDA_VIRTUAL_SM(EF_CUDA_SM90)"
	.elftype	@"ET_EXEC"


//--------------------- .nv.info                  --------------------------
	.section	.nv.info,"",@"SHT_CUDA_INFO"
	.align	4


	//----- nvinfo : EIATTR_REGCOUNT
	.align		4
        /*0000*/ 	.byte	0x04, 0x2f
        /*0002*/ 	.short	(.L_2 - .L_1)
	.align		4
.L_1:
        /*0004*/ 	.word	index@(triton_red_fused__to_copy_add_mean_mul_pow_rsqrt_8)
        /*0008*/ 	.word	0x00000020


	//----- nvinfo : EIATTR_MIN_STACK_SIZE
	.align		4
.L_2:
        /*000c*/ 	.byte	0x04, 0x12
        /*000e*/ 	.short	(.L_4 - .L_3)
	.align		4
.L_3:
        /*0010*/ 	.word	index@(triton_red_fused__to_copy_add_mean_mul_pow_rsqrt_8)
        /*0014*/ 	.word	0x00000000


	//----- nvinfo : EIATTR_FRAME_SIZE
	.align		4
.L_4:
        /*0018*/ 	.byte	0x04, 0x11
        /*001a*/ 	.short	(.L_6 - .L_5)
	.align		4
.L_5:
        /*001c*/ 	.word	index@(triton_red_fused__to_copy_add_mean_mul_pow_rsqrt_8)
        /*0020*/ 	.word	0x00000000


	//----- nvinfo : EIATTR_MIN_STACK_SIZE
	.align		4
.L_6:
        /*0024*/ 	.byte	0x04, 0x12
        /*0026*/ 	.short	(.L_8 - .L_7)
	.align		4
.L_7:
        /*0028*/ 	.word	index@(triton_red_fused__to_copy_add_mean_mul_pow_rsqrt_8)
        /*002c*/ 	.word	0x00000000
.L_8:


//--------------------- .nv.info.triton_red_fused__to_copy_add_mean_mul_pow_rsqrt_8 --------------------------
	.section	.nv.info.triton_red_fused__to_copy_add_mean_mul_pow_rsqrt_8,"",@"SHT_CUDA_INFO"
	.sectionflags	@""
	.align	4


	//----- nvinfo : EIATTR_CUDA_API_VERSION
	.align		4
        /*0000*/ 	.byte	0x04, 0x37
        /*0002*/ 	.short	(.L_10 - .L_9)
.L_9:
        /*0004*/ 	.word	0x0000007c


	//----- nvinfo : EIATTR_KPARAM_INFO
	.align		4
.L_10:
        /*0008*/ 	.byte	0x04, 0x17
        /*000a*/ 	.short	(.L_12 - .L_11)
.L_11:
        /*000c*/ 	.word	0x00000000
        /*0010*/ 	.short	0x0008
        /*0012*/ 	.short	0x0038
        /*0014*/ 	.byte	0x00, 0xf4, 0x21, 0x00


	//----- nvinfo : EIATTR_KPARAM_INFO
	.align		4
.L_12:
        /*0018*/ 	.byte	0x04, 0x17
        /*001a*/ 	.short	(.L_14 - .L_13)
.L_13:
        /*001c*/ 	.word	0x00000000
        /*0020*/ 	.short	0x0007
        /*0022*/ 	.short	0x0034
        /*0024*/ 	.byte	0x00, 0xf0, 0x11, 0x00


	//----- nvinfo : EIATTR_KPARAM_INFO
	.align		4
.L_14:
        /*0028*/ 	.byte	0x04, 0x17
        /*002a*/ 	.short	(.L_16 - .L_15)
.L_15:
        /*002c*/ 	.word	0x00000000
        /*0030*/ 	.short	0x0006
        /*0032*/ 	.short	0x0030
        /*0034*/ 	.byte	0x00, 0xf0, 0x11, 0x00


	//----- nvinfo : EIATTR_KPARAM_INFO
	.align		4
.L_16:
        /*0038*/ 	.byte	0x04, 0x17
        /*003a*/ 	.short	(.L_18 - .L_17)
.L_17:
        /*003c*/ 	.word	0x00000000
        /*0040*/ 	.short	0x0005
        /*0042*/ 	.short	0x0028
        /*0044*/ 	.byte	0x00, 0xf4, 0x21, 0x00


	//----- nvinfo : EIATTR_KPARAM_INFO
	.align		4
.L_18:
        /*0048*/ 	.byte	0x04, 0x17
        /*004a*/ 	.short	(.L_20 - .L_19)
.L_19:
        /*004c*/ 	.word	0x00000000
        /*0050*/ 	.short	0x0004
        /*0052*/ 	.short	0x0020
        /*0054*/ 	.byte	0x00, 0xf4, 0x21, 0x00


	//----- nvinfo : EIATTR_KPARAM_INFO
	.align		4
.L_20:
        /*0058*/ 	.byte	0x04, 0x17
        /*005a*/ 	.short	(.L_22 - .L_21)
.L_21:
        /*005c*/ 	.word	0x00000000
        /*0060*/ 	.short	0x0003
        /*0062*/ 	.short	0x0018
        /*0064*/ 	.byte	0x00, 0xf4, 0x21, 0x00


	//----- nvinfo : EIATTR_KPARAM_INFO
	.align		4
.L_22:
        /*0068*/ 	.byte	0x04, 0x17
        /*006a*/ 	.short	(.L_24 - .L_23)
.L_23:
        /*006c*/ 	.word	0x00000000
        /*0070*/ 	.short	0x0002
        /*0072*/ 	.short	0x0010
        /*0074*/ 	.byte	0x00, 0xf4, 0x21, 0x00


	//----- nvinfo : EIATTR_KPARAM_INFO
	.align		4
.L_24:
        /*0078*/ 	.byte	0x04, 0x17
        /*007a*/ 	.short	(.L_26 - .L_25)
.L_25:
        /*007c*/ 	.word	0x00000000
        /*0080*/ 	.short	0x0001
        /*0082*/ 	.short	0x0008
        /*0084*/ 	.byte	0x00, 0xf4, 0x21, 0x00


	//----- nvinfo : EIATTR_KPARAM_INFO
	.align		4
.L_26:
        /*0088*/ 	.byte	0x04, 0x17
        /*008a*/ 	.short	(.L_28 - .L_27)
.L_27:
        /*008c*/ 	.word	0x00000000
        /*0090*/ 	.short	0x0000
        /*0092*/ 	.short	0x0000
        /*0094*/ 	.byte	0x00, 0xf4, 0x21, 0x00


	//----- nvinfo : EIATTR_SPARSE_MMA_MASK
	.align		4
.L_28:
        /*0098*/ 	.byte	0x03, 0x50
        /*009a*/ 	.short	0x0000


	//----- nvinfo : EIATTR_MAXREG_COUNT
	.align		4
        /*009c*/ 	.byte	0x03, 0x1b
        /*009e*/ 	.short	0x00ff


	//----- nvinfo : EIATTR_COOP_GROUP_MASK_REGIDS
	.align		4
        /*00a0*/ 	.byte	0x04, 0x29
        /*00a2*/ 	.short	(.L_30 - .L_29)


	//   ....[0]....
.L_29:
        /*00a4*/ 	.word	0xffffffff


	//----- nvinfo : EIATTR_COOP_GROUP_INSTR_OFFSETS
	.align		4
.L_30:
        /*00a8*/ 	.byte	0x04, 0x28
        /*00aa*/ 	.short	(.L_32 - .L_31)


	//   ....[0]....
.L_31:
        /*00ac*/ 	.word	0x00000470


	//----- nvinfo : EIATTR_EXIT_INSTR_OFFSETS
	.align		4
.L_32:
        /*00b0*/ 	.byte	0x04, 0x1c
        /*00b2*/ 	.short	(.L_34 - .L_33)


	//   ....[0]....
.L_33:
        /*00b4*/ 	.word	0x000007e0


	//----- nvinfo : EIATTR_REQNTID
	.align		4
.L_34:
        /*00b8*/ 	.byte	0x04, 0x10
        /*00ba*/ 	.short	(.L_36 - .L_35)
.L_35:
        /*00bc*/ 	.word	0x00000080
        /*00c0*/ 	.word	0x00000001
        /*00c4*/ 	.word	0x00000001


	//----- nvinfo : EIATTR_CBANK_PARAM_SIZE
	.align		4
.L_36:
        /*00c8*/ 	.byte	0x03, 0x19
        /*00ca*/ 	.short	0x0040


	//----- nvinfo : EIATTR_PARAM_CBANK
	.align		4
        /*00cc*/ 	.byte	0x04, 0x0a
        /*00ce*/ 	.short	(.L_38 - .L_37)
	.align		4
.L_37:
        /*00d0*/ 	.word	index@(.nv.constant0.triton_red_fused__to_copy_add_mean_mul_pow_rsqrt_8)
        /*00d4*/ 	.short	0x0210
        /*00d6*/ 	.short	0x0040


	//----- nvinfo : EIATTR_SW_WAR
	.align		4
.L_38:
        /*00d8*/ 	.byte	0x04, 0x36
        /*00da*/ 	.short	(.L_40 - .L_39)
.L_39:
        /*00dc*/ 	.word	0x00000008
.L_40:


//--------------------- .nv.callgraph             --------------------------
	.section	.nv.callgraph,"",@"SHT_CUDA_CALLGRAPH"
	.align	4
	.sectionentsize	8
	.align		4
        /*0000*/ 	.word	0x00000000
	.align		4
        /*0004*/ 	.word	0xffffffff
	.align		4
        /*0008*/ 	.word	0x00000000
	.align		4
        /*000c*/ 	.word	0xfffffffe
	.align		4
        /*0010*/ 	.word	0x00000000
	.align		4
        /*0014*/ 	.word	0xfffffffd
	.align		4
        /*0018*/ 	.word	0x00000000
	.align		4
        /*001c*/ 	.word	0xfffffffc


//--------------------- .nv.constant4             --------------------------
	.section	.nv.constant4,"a",@progbits
	.align	8
	.align		8
.nv.constant4:
        /*0000*/ 	.dword	_$_str


//--------------------- .text.triton_red_fused__to_copy_add_mean_mul_pow_rsqrt_8 --------------------------
	.section	.text.triton_red_fused__to_copy_add_mean_mul_pow_rsqrt_8,"ax",@progbits
	.sectionflags	@"SHF_BARRIERS=1"
	.align	128
        .global         triton_red_fused__to_copy_add_mean_mul_pow_rsqrt_8
        .type           triton_red_fused__to_copy_add_mean_mul_pow_rsqrt_8,@function
        .size           triton_red_fused__to_copy_add_mean_mul_pow_rsqrt_8,(.L_x_3 - triton_red_fused__to_copy_add_mean_mul_pow_rsqrt_8)
        .other          triton_red_fused__to_copy_add_mean_mul_pow_rsqrt_8,@"STO_CUDA_ENTRY STV_DEFAULT"
triton_red_fused__to_copy_add_mean_mul_pow_rsqrt_8:
.text.triton_red_fused__to_copy_add_mean_mul_pow_rsqrt_8:
[----:B------:R-:W0:Y:S01]  /*0000*/  LDC R1, c[0x0][0x28] ;  /* 0x00000a00ff017b82 */ /* 0x000e220000000800 */
[----:B------:R-:W1:Y:S07]  /*0010*/  S2R R20, SR_TID.X ;  /* 0x0000000000147919 */ /* 0x000e6e0000002100 */
[----:B------:R-:W2:Y:S01]  /*0020*/  LDC.64 R6, c[0x0][0x210] ;  /* 0x00008400ff067b82 */ /* 0x000ea20000000a00 */
[----:B------:R-:W-:Y:S01]  /*0030*/  ULDC UR4, c[0x0][0x240] ;  /* 0x0000900000047ab9 */ /* 0x000fe20000000800 */
[----:B------:R-:W-:Y:S01]  /*0040*/  HFMA2.MMA R26, -RZ, RZ, 0, 0 ;  /* 0x00000000ff1a7435 */ /* 0x000fe200000001ff */
[----:B------:R-:W3:Y:S01]  /*0050*/  S2R R21, SR_CTAID.X ;  /* 0x0000000000157919 */ /* 0x000ee20000002500 */
[----:B------:R-:W-:Y:S01]  /*0060*/  HFMA2.MMA R23, -RZ, RZ, 0, 0 ;  /* 0x00000000ff177435 */ /* 0x000fe200000001ff */
[----:B------:R-:W-:-:S02]  /*0070*/  MOV R27, 0xfffffff8 ;  /* 0xfffffff8001b7802 */ /* 0x000fc40000000f00 */
[----:B------:R-:W-:Y:S01]  /*0080*/  CS2R R24, SRZ ;  /* 0x0000000000187805 */ /* 0x000fe2000001ff00 */
[----:B------:R-:W-:Y:S01]  /*0090*/  ULDC.64 UR6, c[0x0][0x208] ;  /* 0x0000820000067ab9 */ /* 0x000fe20000000a00 */
[----:B------:R-:W2:Y:S08]  /*00a0*/  LDC.64 R4, c[0x0][0x220] ;  /* 0x00008800ff047b82 */ /* 0x000eb00000000a00 */
[----:B------:R-:W2:Y:S01]  /*00b0*/  LDC.64 R2, c[0x0][0x228] ;  /* 0x00008a00ff027b82 */ /* 0x000ea20000000a00 */
[----:B-1----:R-:W-:-:S02]  /*00c0*/  SHF.R.U32.HI R22, RZ, 0x1, R20 ;  /* 0x00000001ff167819 */ /* 0x002fc40000011614 */
[----:B------:R-:W-:Y:S02]  /*00d0*/  SHF.L.U32 R8, R20, 0x2, RZ ;  /* 0x0000000214087819 */ /* 0x000fe400000006ff */
[----:B---3--:R-:W-:Y:S02]  /*00e0*/  SHF.L.U32 R21, R21, 0x6, RZ ;  /* 0x0000000615157819 */ /* 0x008fe400000006ff */
[----:B------:R-:W-:Y:S02]  /*00f0*/  SGXT.U32 R22, R22, 0x6 ;  /* 0x000000061616781a */ /* 0x000fe40000000000 */
[----:B------:R-:W-:Y:S02]  /*0100*/  LOP3.LUT R9, R8, 0x4, RZ, 0xc0, !PT ;  /* 0x0000000408097812 */ /* 0x000fe400078ec0ff */
[----:B------:R-:W-:-:S04]  /*0110*/  LOP3.LUT R0, R22, R21, RZ, 0xfc, !PT ;  /* 0x0000001516007212 */ /* 0x000fc800078efcff */
[C---:B------:R-:W-:Y:S02]  /*0120*/  ISETP.GE.AND P1, PT, R0.reuse, UR4, PT ;  /* 0x0000000400007c0c */ /* 0x040fe4000bf26270 */
[----:B0-2---:R-:W-:-:S11]  /*0130*/  LEA R0, R0, R9, 0xc ;  /* 0x0000000900007211 */ /* 0x005fd600078e60ff */
.L_x_0:
[----:B------:R-:W-:Y:S02]  /*0140*/  IADD3 R27, R27, 0x8, RZ ;  /* 0x000000081b1b7810 */ /* 0x000fe40007ffe0ff */
[----:B0-----:R-:W-:Y:S02]  /*0150*/  CS2R R8, SRZ ;  /* 0x0000000000087805 */ /* 0x001fe4000001ff00 */
[----:B------:R-:W-:Y:S02]  /*0160*/  CS2R R10, SRZ ;  /* 0x00000000000a7805 */ /* 0x000fe4000001ff00 */
[----:B------:R-:W-:-:S05]  /*0170*/  LOP3.LUT R19, R0, R27, RZ, 0xfc, !PT ;  /* 0x0000001b00137212 */ /* 0x000fca00078efcff */
[----:B------:R-:W-:-:S04]  /*0180*/  IMAD.WIDE R12, R19, 0x2, R4 ;  /* 0x00000002130c7825 */ /* 0x000fc800078e0204 */
[C---:B------:R-:W-:Y:S01]  /*0190*/  IMAD.WIDE R14, R19.reuse, 0x2, R2 ;  /* 0x00000002130e7825 */ /* 0x040fe200078e0202 */
[----:B------:R-:W2:Y:S04]  /*01a0*/  @!P1 LDG.E.EF.64 R8, desc[UR6][R12.64] ;  /* 0x000000060c089981 */ /* 0x000ea8000c0e1b00 */
[----:B------:R-:W3:Y:S01]  /*01b0*/  @!P1 LDG.E.EF.64 R10, desc[UR6][R14.64] ;  /* 0x000000060e0a9981 */ /* 0x000ee2000c0e1b00 */
[----:B------:R-:W-:Y:S01]  /*01c0*/  CS2R R16, SRZ ;  /* 0x0000000000107805 */ /* 0x000fe2000001ff00 */
[----:B------:R-:W-:-:S05]  /*01d0*/  IMAD.WIDE R18, R19, 0x2, R6 ;  /* 0x0000000213127825 */ /* 0x000fca00078e0206 */
[----:B------:R-:W4:Y:S01]  /*01e0*/  @!P1 LDG.E.EF.64 R16, desc[UR6][R18.64] ;  /* 0x0000000612109981 */ /* 0x000f22000c0e1b00 */
[----:B------:R-:W-:Y:S01]  /*01f0*/  ISETP.GE.U32.AND P0, PT, R27, 0xff8, PT ;  /* 0x00000ff81b00780c */ /* 0x000fe20003f06070 */
[----:B--2---:R-:W-:Y:S02]  /*0200*/  HADD2.F32 R28, -RZ, R8.H0_H0 ;  /* 0x20000008ff1c7230 */ /* 0x004fe40000004100 */
[----:B---3--:R-:W-:Y:S02]  /*0210*/  HADD2.F32 R29, -RZ, R10.H0_H0 ;  /* 0x2000000aff1d7230 */ /* 0x008fe40000004100 */
[----:B------:R-:W-:Y:S02]  /*0220*/  HADD2.F32 R12, -RZ, R11.H0_H0 ;  /* 0x2000000bff0c7230 */ /* 0x000fe40000004100 */
[----:B------:R-:W-:Y:S02]  /*0230*/  HADD2.F32 R11, -RZ, R11.H1_H1 ;  /* 0x3000000bff0b7230 */ /* 0x000fe40000004100 */
[----:B------:R-:W-:Y:S01]  /*0240*/  FADD R28, R28, R29 ;  /* 0x0000001d1c1c7221 */ /* 0x000fe20000000000 */
[----:B------:R-:W-:-:S02]  /*0250*/  HADD2.F32 R29, -RZ, R8.H1_H1 ;  /* 0x30000008ff1d7230 */ /* 0x000fc40000004100 */
[----:B------:R-:W-:Y:S02]  /*0260*/  HADD2.F32 R8, -RZ, R9.H1_H1 ;  /* 0x30000009ff087230 */ /* 0x000fe40000004100 */
[----:B------:R-:W-:Y:S02]  /*0270*/  HADD2.F32 R9, -RZ, R9.H0_H0 ;  /* 0x20000009ff097230 */ /* 0x000fe40000004100 */
[----:B------:R-:W-:Y:S02]  /*0280*/  HADD2.F32 R10, -RZ, R10.H1_H1 ;  /* 0x3000000aff0a7230 */ /* 0x000fe40000004100 */
[----:B------:R-:W-:Y:S01]  /*0290*/  FADD R15, R8, R11 ;  /* 0x0000000b080f7221 */ /* 0x000fe20000000000 */
[----:B----4-:R-:W-:Y:S02]  /*02a0*/  HADD2.F32 R13, -RZ, R16.H1_H1 ;  /* 0x30000010ff0d7230 */ /* 0x010fe40000004100 */
[----:B------:R-:W-:Y:S01]  /*02b0*/  FADD R9, R9, R12 ;  /* 0x0000000c09097221 */ /* 0x000fe20000000000 */
[----:B------:R-:W-:-:S02]  /*02c0*/  HADD2.F32 R11, -RZ, R16.H0_H0 ;  /* 0x20000010ff0b7230 */ /* 0x000fc40000004100 */
[----:B------:R-:W-:Y:S01]  /*02d0*/  FADD R10, R29, R10 ;  /* 0x0000000a1d0a7221 */ /* 0x000fe20000000000 */
[----:B------:R-:W-:Y:S02]  /*02e0*/  HADD2.F32 R12, -RZ, R17.H1_H1 ;  /* 0x30000011ff0c7230 */ /* 0x000fe40000004100 */
[----:B------:R-:W-:Y:S02]  /*02f0*/  HADD2.F32 R8, -RZ, R17.H0_H0 ;  /* 0x20000011ff087230 */ /* 0x000fe40000004100 */
[----:B------:R-:W-:Y:S01]  /*0300*/  FADD R10, R13, R10 ;  /* 0x0000000a0d0a7221 */ /* 0x000fe20000000000 */
[----:B------:R-:W-:Y:S01]  /*0310*/  FADD R11, R11, R28 ;  /* 0x0000001c0b0b7221 */ /* 0x000fe20000000000 */
[----:B------:R-:W-:Y:S01]  /*0320*/  FADD R12, R12, R15 ;  /* 0x0000000f0c0c7221 */ /* 0x000fe20000000000 */
[----:B------:R-:W-:Y:S02]  /*0330*/  FADD R13, R8, R9 ;  /* 0x00000009080d7221 */ /* 0x000fe40000000000 */
[-C--:B------:R-:W-:Y:S01]  /*0340*/  @!P1 FFMA R26, R11, R11.reuse, R26 ;  /* 0x0000000b0b1a9223 */ /* 0x080fe2000000001a */
[C---:B------:R-:W-:Y:S01]  /*0350*/  F2FP.F16.F32.PACK_AB R8, R10.reuse, R11 ;  /* 0x0000000b0a08723e */ /* 0x040fe200000000ff */
[----:B------:R-:W-:Y:S01]  /*0360*/  @!P1 FFMA R23, R10, R10, R23 ;  /* 0x0000000a0a179223 */ /* 0x000fe20000000017 */
[-C--:B------:R-:W-:Y:S01]  /*0370*/  @!P1 FFMA R24, R13, R13.reuse, R24 ;  /* 0x0000000d0d189223 */ /* 0x080fe20000000018 */
[C---:B------:R-:W-:Y:S01]  /*0380*/  F2FP.F16.F32.PACK_AB R9, R12.reuse, R13 ;  /* 0x0000000d0c09723e */ /* 0x040fe200000000ff */
[----:B------:R-:W-:-:S04]  /*0390*/  @!P1 FFMA R25, R12, R12, R25 ;  /* 0x0000000c0c199223 */ /* 0x000fc80000000019 */
[----:B------:R0:W-:Y:S01]  /*03a0*/  @!P1 STG.E.64 desc[UR6][R18.64], R8 ;  /* 0x0000000812009986 */ /* 0x0001e2000c101b06 */
[----:B------:R-:W-:Y:S05]  /*03b0*/  @!P0 BRA `(.L_x_0) ;  /* 0xfffffffc00608947 */ /* 0x000fea000383ffff */
[----:B------:R-:W-:Y:S01]  /*03c0*/  FADD R23, R26, R23 ;  /* 0x000000171a177221 */ /* 0x000fe20000000000 */
[----:B------:R-:W1:Y:S01]  /*03d0*/  S2UR UR5, SR_CgaCtaId ;  /* 0x00000000000579c3 */ /* 0x000e620000008800 */
[----:B------:R-:W-:Y:S01]  /*03e0*/  UMOV UR4, 0x400 ;  /* 0x0000040000047882 */ /* 0x000fe20000000000 */
[----:B------:R-:W-:Y:S01]  /*03f0*/  LOP3.LUT R2, R20, 0x3f, RZ, 0xc0, !PT ;  /* 0x0000003f14027812 */ /* 0x000fe200078ec0ff */
[----:B------:R-:W-:Y:S01]  /*0400*/  FADD R24, R24, R23 ;  /* 0x0000001718187221 */ /* 0x000fe20000000000 */
[----:B------:R-:W-:Y:S02]  /*0410*/  MOV R15, 0x39800000 ;  /* 0x39800000000f7802 */ /* 0x000fe40000000f00 */
[----:B------:R-:W-:Y:S01]  /*0420*/  LOP3.LUT P0, RZ, R20, 0x40, RZ, 0xc0, !PT ;  /* 0x0000004014ff7812 */ /* 0x000fe2000780c0ff */
[----:B------:R-:W-:Y:S01]  /*0430*/  FADD R24, R25, R24 ;  /* 0x0000001819187221 */ /* 0x000fe20000000000 */
[----:B------:R-:W2:Y:S01]  /*0440*/  LDC.64 R6, c[0x0][0x218] ;  /* 0x00008600ff067b82 */ /* 0x000ea20000000a00 */
[----:B------:R-:W-:-:S02]  /*0450*/  LOP3.LUT R21, R21, 0x3f, R20, 0xf8, !PT ;  /* 0x0000003f15157812 */ /* 0x000fc400078ef814 */
[----:B------:R-:W-:Y:S01]  /*0460*/  LOP3.LUT R11, R20, 0x1, RZ, 0xc0, !PT ;  /* 0x00000001140b7812 */ /* 0x000fe200078ec0ff */
[----:B------:R-:W3:Y:S01]  /*0470*/  SHFL.BFLY PT, R3, R24, 0x1, 0x1f ;  /* 0x0c201f0018037f89 */ /* 0x000ee200000e0000 */
[----:B------:R-:W-:-:S03]  /*0480*/  MOV R14, 0xffffffff ;  /* 0xffffffff000e7802 */ /* 0x000fc60000000f00 */
[----:B------:R-:W4:Y:S01]  /*0490*/  LDC.64 R12, c[0x0][0x230] ;  /* 0x00008c00ff0c7b82 */ /* 0x000f220000000a00 */
[----:B-1----:R-:W-:-:S06]  /*04a0*/  UPRMT UR4, UR5, 0x654, UR4 ;  /* 0x0000065405047896 */ /* 0x002fcc0008000004 */
[----:B------:R-:W-:Y:S02]  /*04b0*/  LEA R5, R22, UR4, 0x2 ;  /* 0x0000000416057c11 */ /* 0x000fe4000f8e10ff */
[----:B------:R-:W-:Y:S01]  /*04c0*/  LEA R2, R2, UR4, 0x2 ;  /* 0x0000000402027c11 */ /* 0x000fe2000f8e10ff */
[----:B------:R-:W-:Y:S01]  /*04d0*/  ULDC UR4, c[0x0][0x240] ;  /* 0x0000900000047ab9 */ /* 0x000fe20000000800 */
[C---:B--2---:R-:W-:Y:S01]  /*04e0*/  IMAD.WIDE R6, R21.reuse, 0x4, R6 ;  /* 0x0000000415067825 */ /* 0x044fe200078e0206 */
[----:B------:R-:W-:-:S03]  /*04f0*/  ISETP.LT.AND P0, PT, R21, UR4, !P0 ;  /* 0x0000000415007c0c */ /* 0x000fc6000c701270 */
[----:B0--3--:R-:W-:-:S04]  /*0500*/  FADD R8, R24, R3 ;  /* 0x0000000318087221 */ /* 0x009fc80000000000 */
[-C--:B------:R-:W-:Y:S01]  /*0510*/  FFMA R10, R8, R15.reuse, 9.9999997473787516356e-06 ;  /* 0x3727c5ac080a7423 */ /* 0x080fe2000000000f */
[----:B------:R0:W-:Y:S01]  /*0520*/  STS [R5], R8 ;  /* 0x0000000805007388 */ /* 0x0001e20000000800 */
[----:B----4-:R-:W-:Y:S01]  /*0530*/  IMAD.WIDE.U32 R12, R11, 0x8, R12 ;  /* 0x000000080b0c7825 */ /* 0x010fe200078e000c */
[----:B------:R-:W-:Y:S01]  /*0540*/  MOV R11, 0xfffffff8 ;  /* 0xfffffff8000b7802 */ /* 0x000fe20000000f00 */
[----:B------:R-:W-:Y:S08]  /*0550*/  BAR.SYNC.DEFER_BLOCKING 0x0 ;  /* 0x0000000000007b1d */ /* 0x000ff00000010000 */
[----:B0-----:R-:W0:Y:S01]  /*0560*/  LDC.64 R4, c[0x0][0x238] ;  /* 0x00008e00ff047b82 */ /* 0x001e220000000a00 */
[----:B------:R-:W-:Y:S01]  /*0570*/  MUFU.RSQ R10, R10 ;  /* 0x0000000a000a7308 */ /* 0x000fe20000001400 */
[----:B------:R-:W1:Y:S02]  /*0580*/  LDS R2, [R2] ;  /* 0x0000000002027984 */ /* 0x000e640000000800 */
[----:B-1----:R-:W-:-:S04]  /*0590*/  FFMA R9, R2, R15, 9.9999997473787516356e-06 ;  /* 0x3727c5ac02097423 */ /* 0x002fc8000000000f */
[----:B------:R-:W0:Y:S02]  /*05a0*/  LDC.64 R2, c[0x0][0x210] ;  /* 0x00008400ff027b82 */ /* 0x000e240000000a00 */
[----:B------:R-:W1:Y:S06]  /*05b0*/  MUFU.RSQ R9, R9 ;  /* 0x0000000900097308 */ /* 0x000e6c0000001400 */
[----:B------:R-:W-:Y:S06]  /*05c0*/  BAR.SYNC.DEFER_BLOCKING 0x0 ;  /* 0x0000000000007b1d */ /* 0x000fec0000010000 */
[----:B01----:R2:W-:Y:S02]  /*05d0*/  @P0 STG.E desc[UR6][R6.64], R9 ;  /* 0x0000000906000986 */ /* 0x0035e4000c101906 */
.L_x_1:
[----:B------:R-:W-:Y:S02]  /*05e0*/  IADD3 R11, P0, R11, 0x8, RZ ;  /* 0x000000080b0b7810 */ /* 0x000fe40007f1e0ff */
[----:B0-2---:R-:W-:Y:S01]  /*05f0*/  CS2R R6, SRZ ;  /* 0x0000000000067805 */ /* 0x005fe2000001ff00 */
[----:B------:R0:W2:Y:S01]  /*0600*/  LDG.E.EL.64 R8, desc[UR6][R12.64] ;  /* 0x000000060c087981 */ /* 0x0000a2000c2e1b00 */
[----:B------:R-:W-:-:S05]  /*0610*/  LOP3.LUT R15, R0, R11, RZ, 0xfc, !PT ;  /* 0x0000000b000f7212 */ /* 0x000fca00078efcff */
[----:B------:R-:W-:-:S05]  /*0620*/  IMAD.WIDE R16, R15, 0x2, R2 ;  /* 0x000000020f107825 */ /* 0x000fca00078e0202 */
[----:B------:R-:W3:Y:S01]  /*0630*/  @!P1 LDG.E.EF.64 R6, desc[UR6][R16.64] ;  /* 0x0000000610069981 */ /* 0x000ee2000c0e1b00 */
[----:B------:R-:W-:Y:S02]  /*0640*/  IADD3.X R14, RZ, R14, RZ, P0, !PT ;  /* 0x0000000eff0e7210 */ /* 0x000fe400007fe4ff */
[----:B------:R-:W-:-:S04]  /*0650*/  ISETP.GE.U32.AND P0, PT, R11, 0xff8, PT ;  /* 0x00000ff80b00780c */ /* 0x000fc80003f06070 */
[----:B------:R-:W-:Y:S02]  /*0660*/  ISETP.GE.U32.AND.EX P0, PT, R14, RZ, PT, P0 ;  /* 0x000000ff0e00720c */ /* 0x000fe40003f06100 */
[----:B0-----:R-:W-:-:S04]  /*0670*/  IADD3 R12, P2, R12, 0x10, RZ ;  /* 0x000000100c0c7810 */ /* 0x001fc80007f5e0ff */
[----:B------:R-:W-:Y:S01]  /*0680*/  IADD3.X R13, RZ, R13, RZ, P2, !PT ;  /* 0x0000000dff0d7210 */ /* 0x000fe200017fe4ff */
[----:B---3--:R-:W-:Y:S02]  /*0690*/  HADD2.F32 R19, -RZ, R6.H0_H0 ;  /* 0x20000006ff137230 */ /* 0x008fe40000004100 */
[----:B------:R-:W-:Y:S02]  /*06a0*/  HADD2.F32 R21, -RZ, R6.H1_H1 ;  /* 0x30000006ff157230 */ /* 0x000fe40000004100 */
[----:B------:R-:W-:Y:S02]  /*06b0*/  HADD2.F32 R23, -RZ, R7.H0_H0 ;  /* 0x20000007ff177230 */ /* 0x000fe40000004100 */
[----:B------:R-:W-:Y:S02]  /*06c0*/  HADD2.F32 R25, -RZ, R7.H1_H1 ;  /* 0x30000007ff197230 */ /* 0x000fe40000004100 */
[----:B--2---:R-:W-:Y:S02]  /*06d0*/  HADD2.F32 R6, -RZ, R8.H1_H1 ;  /* 0x30000008ff067230 */ /* 0x004fe40000004100 */
[----:B------:R-:W-:-:S02]  /*06e0*/  HADD2.F32 R7, -RZ, R9.H1_H1 ;  /* 0x30000009ff077230 */ /* 0x000fc40000004100 */
[C---:B------:R-:W-:Y:S01]  /*06f0*/  FMUL R19, R10.reuse, R19 ;  /* 0x000000130a137220 */ /* 0x040fe20000400000 */
[----:B------:R-:W-:Y:S02]  /*0700*/  HADD2.F32 R8, -RZ, R8.H0_H0 ;  /* 0x20000008ff087230 */ /* 0x000fe40000004100 */
[C---:B------:R-:W-:Y:S01]  /*0710*/  FMUL R21, R10.reuse, R21 ;  /* 0x000000150a157220 */ /* 0x040fe20000400000 */
[----:B------:R-:W-:Y:S02]  /*0720*/  HADD2.F32 R9, -RZ, R9.H0_H0 ;  /* 0x20000009ff097230 */ /* 0x000fe40000004100 */
[C---:B------:R-:W-:Y:S01]  /*0730*/  FMUL R18, R10.reuse, R23 ;  /* 0x000000170a127220 */ /* 0x040fe20000400000 */
[----:B------:R-:W-:Y:S01]  /*0740*/  FMUL R16, R10, R25 ;  /* 0x000000190a107220 */ /* 0x000fe20000400000 */
[----:B------:R-:W-:Y:S01]  /*0750*/  FMUL R8, R8, R19 ;  /* 0x0000001308087220 */ /* 0x000fe20000400000 */
[----:B------:R-:W-:Y:S01]  /*0760*/  FMUL R21, R6, R21 ;  /* 0x0000001506157220 */ /* 0x000fe20000400000 */
[----:B------:R-:W-:Y:S01]  /*0770*/  FMUL R9, R9, R18 ;  /* 0x0000001209097220 */ /* 0x000fe20000400000 */
[----:B------:R-:W-:Y:S01]  /*0780*/  FMUL R16, R7, R16 ;  /* 0x0000001007107220 */ /* 0x000fe20000400000 */
[----:B------:R-:W-:-:S02]  /*0790*/  IMAD.WIDE R6, R15, 0x2, R4 ;  /* 0x000000020f067825 */ /* 0x000fc400078e0204 */
[----:B------:R-:W-:Y:S02]  /*07a0*/  F2FP.F16.F32.PACK_AB R8, R21, R8 ;  /* 0x000000081508723e */ /* 0x000fe400000000ff */
[----:B------:R-:W-:-:S05]  /*07b0*/  F2FP.F16.F32.PACK_AB R9, R16, R9 ;  /* 0x000000091009723e */ /* 0x000fca00000000ff */
[----:B------:R0:W-:Y:S01]  /*07c0*/  @!P1 STG.E.64 desc[UR6][R6.64], R8 ;  /* 0x0000000806009986 */ /* 0x0001e2000c101b06 */
[----:B------:R-:W-:Y:S05]  /*07d0*/  @!P0 BRA `(.L_x_1) ;  /* 0xfffffffc00808947 */ /* 0x000fea000383ffff */
[----:B------:R-:W-:Y:S05]  /*07e0*/  EXIT ;  /* 0x000000000000794d */ /* 0x000fea0003800000 */
.L_x_2:
[----:B------:R-:W-:-:S00]  /*07f0*/  BRA `(.L_x_2) ;  /* 0xfffffffc00fc7947 */ /* 0x000fc0000383ffff */
[----:B------:R-:W-:-:S00]  /*0800*/  NOP ;  /* 0x0000000000007918 */ /* 0x000fc00000000000 */
[----:B------:R-:W-:-:S00]  /*0810*/  NOP ;  /* 0x0000000000007918 */ /* 0x000fc00000000000 */
[----:B------:R-:W-:-:S00]  /*0820*/  NOP ;  /* 0x0000000000007918 */ /* 0x000fc00000000000 */
[----:B------:R-:W-:-:S00]  /*0830*/  NOP ;  /* 0x0000000000007918 */ /* 0x000fc00000000000 */
[----:B------:R-:W-:-:S00]  /*0840*/  NOP ;  /* 0x0000000000007918 */ /* 0x000fc00000000000 */
[----:B------:R-:W-:-:S00]  /*0850*/  NOP ;  /* 0x0000000000007918 */ /* 0x000fc00000000000 */
[----:B------:R-:W-:-:S00]  /*0860*/  NOP ;  /* 0x0000000000007918 */ /* 0x000fc00000000000 */
[----:B------:R-:W-:-:S00]  /*0870*/  NOP ;  /* 0x0000000000007918 */ /* 0x000fc00000000000 */
.L_x_3:


//--------------------- .nv.global.init           --------------------------
	.section	.nv.global.init,"aw",@progbits
.nv.global.init:
	.type		_$_str,@object
	.size		_$_str,(.L_0 - _$_str)
_$_str:
        /*0000*/ 	.byte	0x5f, 0x5f, 0x43, 0x55, 0x44, 0x41, 0x5f, 0x46, 0x54, 0x5a, 0x00
.L_0:


//--------------------- .nv.shared.triton_red_fused__to_copy_add_mean_mul_pow_rsqrt_8 --------------------------
	.section	.nv.shared.triton_red_fused__to_copy_add_mean_mul_pow_rsqrt_8,"aw",@nobits
	.sectionflags	@""
	.align	16
	.zero		1024


//--------------------- .nv.constant0.triton_red_fused__to_copy_add_mean_mul_pow_rsqrt_8 --------------------------
	.section	.nv.constant0.triton_red_fused__to_copy_add_mean_mul_pow_rsqrt_8,"a",@progbits
	.sectionflags	@""
	.align	4
.nv.constant0.triton_red_fused__to_copy_add_mean_mul_pow_rsqrt_8:
	.zero		592
